//
// Generated by NVIDIA NVVM Compiler
//
// Compiler Build ID: CL-36424714
// Cuda compilation tools, release 13.0, V13.0.88
// Based on NVVM 20.0.0
//

.version 9.0
.target sm_100
.address_size 64

	// .globl	_Z14softmax_kernelPKfPfi
// _ZZ14softmax_kernelPKfPfiE3max has been demoted
// _ZZ14softmax_kernelPKfPfiE3sum has been demoted
.extern .shared .align 16 .b8 shared[];

.visible .entry _Z14softmax_kernelPKfPfi(
	.param .u64 .ptr .align 1 _Z14softmax_kernelPKfPfi_param_0,
	.param .u64 .ptr .align 1 _Z14softmax_kernelPKfPfi_param_1,
	.param .u32 _Z14softmax_kernelPKfPfi_param_2
)
{
	.reg .pred 	%p<12>;
	.reg .b32 	%r<28>;
	.reg .b32 	%f<42>;
	.reg .b64 	%rd<9>;
	// demoted variable
	.shared .align 4 .f32 _ZZ14softmax_kernelPKfPfiE3max;
	// demoted variable
	.shared .align 4 .f32 _ZZ14softmax_kernelPKfPfiE3sum;
	ld.param.u64 	%rd3, [_Z14softmax_kernelPKfPfi_param_0];
	ld.param.u64 	%rd2, [_Z14softmax_kernelPKfPfi_param_1];
	ld.param.u32 	%r11, [_Z14softmax_kernelPKfPfi_param_2];
	cvta.to.global.u64 	%rd4, %rd3;
	mov.u32 	%r27, %ntid.x;
	shl.b32 	%r12, %r27, 2;
	mov.u32 	%r13, shared;
	add.s32 	%r2, %r13, %r12;
	mov.u32 	%r3, %tid.x;
	mov.u32 	%r14, %ctaid.x;
	mad.lo.s32 	%r4, %r27, %r14, %r3;
	shl.b32 	%r15, %r3, 2;
	add.s32 	%r5, %r13, %r15;
	mov.b32 	%r16, 0;
	st.shared.u32 	[%r5], %r16;
	add.s32 	%r6, %r2, %r15;
	mov.b32 	%r17, -8388608;
	st.shared.u32 	[%r6], %r17;
	setp.ge.u32 	%p1, %r4, %r11;
	mul.wide.u32 	%rd5, %r4, 4;
	add.s64 	%rd1, %rd4, %rd5;
	@%p1 bra 	$L__BB0_2;
	ld.global.f32 	%f1, [%rd1];
	st.shared.f32 	[%r6], %f1;
$L__BB0_2:
	bar.sync 	0;
	setp.lt.u32 	%p2, %r27, 2;
	@%p2 bra 	$L__BB0_7;
	mov.u32 	%r26, %r27;
$L__BB0_4:
	shr.u32 	%r8, %r26, 1;
	setp.ge.u32 	%p3, %r3, %r8;
	@%p3 bra 	$L__BB0_6;
	ld.shared.f32 	%f2, [%r6];
	shl.b32 	%r18, %r8, 2;
	add.s32 	%r19, %r6, %r18;
	ld.shared.f32 	%f3, [%r19];
	max.f32 	%f4, %f2, %f3;
	st.shared.f32 	[%r6], %f4;
$L__BB0_6:
	bar.sync 	0;
	setp.gt.u32 	%p4, %r26, 3;
	mov.u32 	%r26, %r8;
	@%p4 bra 	$L__BB0_4;
$L__BB0_7:
	setp.ne.s32 	%p5, %r3, 0;
	@%p5 bra 	$L__BB0_9;
	ld.shared.f32 	%f5, [%r2];
	st.shared.f32 	[_ZZ14softmax_kernelPKfPfiE3max], %f5;
$L__BB0_9:
	setp.ge.u32 	%p6, %r4, %r11;
	bar.sync 	0;
	@%p6 bra 	$L__BB0_11;
	ld.global.f32 	%f6, [%rd1];
	ld.shared.f32 	%f7, [_ZZ14softmax_kernelPKfPfiE3max];
	sub.f32 	%f8, %f6, %f7;
	fma.rn.f32 	%f9, %f8, 0f3BBB989D, 0f3F000000;
	cvt.sat.f32.f32 	%f10, %f9;
	mov.f32 	%f11, 0f4B400001;
	mov.f32 	%f12, 0f437C0000;
	fma.rm.f32 	%f13, %f10, %f12, %f11;
	add.f32 	%f14, %f13, 0fCB40007F;
	neg.f32 	%f15, %f14;
	fma.rn.f32 	%f16, %f8, 0f3FB8AA3B, %f15;
	fma.rn.f32 	%f17, %f8, 0f32A57060, %f16;
	mov.b32 	%r20, %f13;
	shl.b32 	%r21, %r20, 23;
	mov.b32 	%f18, %r21;
	ex2.approx.ftz.f32 	%f19, %f17;
	mul.f32 	%f20, %f19, %f18;
	st.shared.f32 	[%r5], %f20;
$L__BB0_11:
	setp.lt.u32 	%p7, %r27, 2;
	bar.sync 	0;
	@%p7 bra 	$L__BB0_15;
$L__BB0_12:
	shr.u32 	%r10, %r27, 1;
	setp.ge.u32 	%p8, %r3, %r10;
	@%p8 bra 	$L__BB0_14;
	shl.b32 	%r22, %r10, 2;
	add.s32 	%r23, %r5, %r22;
	ld.shared.f32 	%f21, [%r23];
	ld.shared.f32 	%f22, [%r5];
	add.f32 	%f23, %f21, %f22;
	st.shared.f32 	[%r5], %f23;
$L__BB0_14:
	bar.sync 	0;
	setp.gt.u32 	%p9, %r27, 3;
	mov.u32 	%r27, %r10;
	@%p9 bra 	$L__BB0_12;
$L__BB0_15:
	setp.ne.s32 	%p10, %r3, 0;
	@%p10 bra 	$L__BB0_17;
	ld.shared.f32 	%f24, [shared];
	st.shared.f32 	[_ZZ14softmax_kernelPKfPfiE3sum], %f24;
$L__BB0_17:
	setp.ge.u32 	%p11, %r4, %r11;
	bar.sync 	0;
	@%p11 bra 	$L__BB0_19;
	ld.global.f32 	%f25, [%rd1];
	ld.shared.f32 	%f26, [_ZZ14softmax_kernelPKfPfiE3max];
	sub.f32 	%f27, %f25, %f26;
	fma.rn.f32 	%f28, %f27, 0f3BBB989D, 0f3F000000;
	cvt.sat.f32.f32 	%f29, %f28;
	mov.f32 	%f30, 0f4B400001;
	mov.f32 	%f31, 0f437C0000;
	fma.rm.f32 	%f32, %f29, %f31, %f30;
	add.f32 	%f33, %f32, 0fCB40007F;
	neg.f32 	%f34, %f33;
	fma.rn.f32 	%f35, %f27, 0f3FB8AA3B, %f34;
	fma.rn.f32 	%f36, %f27, 0f32A57060, %f35;
	mov.b32 	%r24, %f32;
	shl.b32 	%r25, %r24, 23;
	mov.b32 	%f37, %r25;
	ex2.approx.ftz.f32 	%f38, %f36;
	mul.f32 	%f39, %f38, %f37;
	ld.shared.f32 	%f40, [_ZZ14softmax_kernelPKfPfiE3sum];
	div.rn.f32 	%f41, %f39, %f40;
	cvta.to.global.u64 	%rd6, %rd2;
	add.s64 	%rd8, %rd6, %rd5;
	st.global.f32 	[%rd8], %f41;
$L__BB0_19:
	ret;

}


// ===== COMPILED SASS (sm_100) =====

	.target	sm_100

	.elftype	@"ET_EXEC"


//--------------------- .note.nv.tkinfo           --------------------------
	.section	.note.nv.tkinfo,"",@"SHT_NOTE"
	.sectionflags	@"SHF_NOTE_NV_TKINFO"
	.tkinfo
        /*0018*/ 	.word	0x00000002
        /*0030*/ 	.string	""
        /*0030*/ 	.string	"ptxas"
        /*0030*/ 	.string	"Cuda compilation tools, release 13.0, V13.0.88"
        /*0030*/ 	.string	"Build cuda_13.0.r13.0/compiler.36424714_0"
        /*0030*/ 	.string	"-arch sm_100 -m 64 "



//--------------------- .note.nv.cuinfo           --------------------------
	.section	.note.nv.cuinfo,"",@"SHT_NOTE"
	.sectionflags	@"SHF_NOTE_NV_CUINFO"
        /*0018*/ 	.short	0x0002
        /*001a*/ 	.short	0x0064
        /*001c*/ 	.short	0x0082
	.zero		2


//--------------------- .nv.info                  --------------------------
	.section	.nv.info,"",@"SHT_CUDA_INFO"
	.align	4


	//----- nvinfo : EIATTR_REGCOUNT
	.align		4
        /*0000*/ 	.byte	0x04, 0x2f
        /*0002*/ 	.short	(.L_1 - .L_0)
	.align		4
.L_0:
        /*0004*/ 	.word	index@(_Z14softmax_kernelPKfPfi)
        /*0008*/ 	.word	0x00000010


	//----- nvinfo : EIATTR_FRAME_SIZE
	.align		4
.L_1:
        /*000c*/ 	.byte	0x04, 0x11
        /*000e*/ 	.short	(.L_3 - .L_2)
	.align		4
.L_2:
        /*0010*/ 	.word	index@($__internal_0_$__cuda_sm3x_div_rn_noftz_f32_slowpath)
        /*0014*/ 	.word	0x00000000


	//----- nvinfo : EIATTR_FRAME_SIZE
	.align		4
.L_3:
        /*0018*/ 	.byte	0x04, 0x11
        /*001a*/ 	.short	(.L_5 - .L_4)
	.align		4
.L_4:
        /*001c*/ 	.word	index@(_Z14softmax_kernelPKfPfi)
        /*0020*/ 	.word	0x00000000


	//----- nvinfo : EIATTR_MIN_STACK_SIZE
	.align		4
.L_5:
        /*0024*/ 	.byte	0x04, 0x12
        /*0026*/ 	.short	(.L_7 - .L_6)
	.align		4
.L_6:
        /*0028*/ 	.word	index@(_Z14softmax_kernelPKfPfi)
        /*002c*/ 	.word	0x00000000
.L_7:


//--------------------- .nv.compat                --------------------------
	.section	.nv.compat,"",@"SHT_CUDA_COMPAT_INFO"
	.align	4
        /*0000*/ 	.byte	0x02, 0x09, 0x00, 0x00, 0x02, 0x02, 0x01, 0x00, 0x02, 0x05, 0x05, 0x00, 0x03, 0x07, 0x01, 0x01
        /*0010*/ 	.byte	0x02, 0x03, 0x00, 0x00, 0x02, 0x06, 0x01, 0x00, 0x04, 0x0b, 0x08, 0x00, 0x01, 0x00, 0x00, 0x00
        /*0020*/ 	.byte	0x00, 0x00, 0x00, 0x00


//--------------------- .nv.info._Z14softmax_kernelPKfPfi --------------------------
	.section	.nv.info._Z14softmax_kernelPKfPfi,"",@"SHT_CUDA_INFO"
	.sectionflags	@""
	.align	4


	//----- nvinfo : EIATTR_CUDA_API_VERSION
	.align		4
        /*0000*/ 	.byte	0x04, 0x37
        /*0002*/ 	.short	(.L_9 - .L_8)
.L_8:
        /*0004*/ 	.word	0x00000082


	//----- nvinfo : EIATTR_KPARAM_INFO
	.align		4
.L_9:
        /*0008*/ 	.byte	0x04, 0x17
        /*000a*/ 	.short	(.L_11 - .L_10)
.L_10:
        /*000c*/ 	.word	0x00000000
        /*0010*/ 	.short	0x0002
        /*0012*/ 	.short	0x0010
        /*0014*/ 	.byte	0x00, 0xf0, 0x11, 0x00


	//----- nvinfo : EIATTR_KPARAM_INFO
	.align		4
.L_11:
        /*0018*/ 	.byte	0x04, 0x17
        /*001a*/ 	.short	(.L_13 - .L_12)
.L_12:
        /*001c*/ 	.word	0x00000000
        /*0020*/ 	.short	0x0001
        /*0022*/ 	.short	0x0008
        /*0024*/ 	.byte	0x00, 0xf5, 0x21, 0x00


	//----- nvinfo : EIATTR_KPARAM_INFO
	.align		4
.L_13:
        /*0028*/ 	.byte	0x04, 0x17
        /*002a*/ 	.short	(.L_15 - .L_14)
.L_14:
        /*002c*/ 	.word	0x00000000
        /*0030*/ 	.short	0x0000
        /*0032*/ 	.short	0x0000
        /*0034*/ 	.byte	0x00, 0xf5, 0x21, 0x00


	//----- nvinfo : EIATTR_SPARSE_MMA_MASK
	.align		4
.L_15:
        /*0038*/ 	.byte	0x03, 0x50
        /*003a*/ 	.short	0x0000


	//----- nvinfo : EIATTR_MAXREG_COUNT
	.align		4
        /*003c*/ 	.byte	0x03, 0x1b
        /*003e*/ 	.short	0x00ff


	//----- nvinfo : EIATTR_NUM_BARRIERS
	.align		4
        /*0040*/ 	.byte	0x02, 0x4c
        /*0042*/ 	.byte	0x01
	.zero		1


	//----- nvinfo : EIATTR_MERCURY_ISA_VERSION
	.align		4
        /*0044*/ 	.byte	0x03, 0x5f
        /*0046*/ 	.short	0x0101


	//----- nvinfo : EIATTR_VRC_CTA_INIT_COUNT
	.align		4
        /*0048*/ 	.byte	0x02, 0x4a
	.zero		1
	.zero		1


	//----- nvinfo : EIATTR_EXIT_INSTR_OFFSETS
	.align		4
        /*004c*/ 	.byte	0x04, 0x1c
        /*004e*/ 	.short	(.L_17 - .L_16)


	//   ....[0]....
.L_16:
        /*0050*/ 	.word	0x000005a0


	//   ....[1]....
        /*0054*/ 	.word	0x000007b0


	//----- nvinfo : EIATTR_CRS_STACK_SIZE
	.align		4
.L_17:
        /*0058*/ 	.byte	0x04, 0x1e
        /*005a*/ 	.short	(.L_19 - .L_18)
.L_18:
        /*005c*/ 	.word	0x00000000


	//----- nvinfo : EIATTR_CBANK_PARAM_SIZE
	.align		4
.L_19:
        /*0060*/ 	.byte	0x03, 0x19
        /*0062*/ 	.short	0x0014


	//----- nvinfo : EIATTR_PARAM_CBANK
	.align		4
        /*0064*/ 	.byte	0x04, 0x0a
        /*0066*/ 	.short	(.L_21 - .L_20)
	.align		4
.L_20:
        /*0068*/ 	.word	index@(.nv.constant0._Z14softmax_kernelPKfPfi)
        /*006c*/ 	.short	0x0380
        /*006e*/ 	.short	0x0014


	//----- nvinfo : EIATTR_SW_WAR
	.align		4
.L_21:
        /*0070*/ 	.byte	0x04, 0x36
        /*0072*/ 	.short	(.L_23 - .L_22)
.L_22:
        /*0074*/ 	.word	0x00000008
.L_23:


//--------------------- .nv.callgraph             --------------------------
	.section	.nv.callgraph,"",@"SHT_CUDA_CALLGRAPH"
	.align	4
	.sectionentsize	8
	.align		4
        /*0000*/ 	.word	0x00000000
	.align		4
        /*0004*/ 	.word	0xffffffff
	.align		4
        /*0008*/ 	.word	0x00000000
	.align		4
        /*000c*/ 	.word	0xfffffffe
	.align		4
        /*0010*/ 	.word	0x00000000
	.align		4
        /*0014*/ 	.word	0xfffffffd
	.align		4
        /*0018*/ 	.word	0x00000000
	.align		4
        /*001c*/ 	.word	0xfffffffc


//--------------------- .text._Z14softmax_kernelPKfPfi --------------------------
	.section	.text._Z14softmax_kernelPKfPfi,"ax",@progbits
	.align	128
        .global         _Z14softmax_kernelPKfPfi
        .type           _Z14softmax_kernelPKfPfi,@function
        .size           _Z14softmax_kernelPKfPfi,(.L_x_20 - _Z14softmax_kernelPKfPfi)
        .other          _Z14softmax_kernelPKfPfi,@"STO_CUDA_ENTRY STV_DEFAULT"
_Z14softmax_kernelPKfPfi:
.text._Z14softmax_kernelPKfPfi:
[----:B------:R-:W-:Y:S01]  /*0000*/  LDC R1, c[0x0][0x37c] ;  /* 0x0000df00ff017b82 */ /* 0x000fe20000000800 */
[----:B------:R-:W0:Y:S01]  /*0010*/  S2R R0, SR_TID.X ;  /* 0x0000000000007919 */ /* 0x000e220000002100 */
[----:B------:R-:W0:Y:S06]  /*0020*/  LDCU UR6, c[0x0][0x360] ;  /* 0x00006c00ff0677ac */ /* 0x000e2c0008000800 */
[----:B------:R-:W1:Y:S01]  /*0030*/  LDC.64 R4, c[0x0][0x380] ;  /* 0x0000e000ff047b82 */ /* 0x000e620000000a00 */
[----:B------:R-:W0:Y:S01]  /*0040*/  S2R R3, SR_CTAID.X ;  /* 0x0000000000037919 */ /* 0x000e220000002500 */
[----:B------:R-:W2:Y:S01]  /*0050*/  LDCU UR4, c[0x0][0x390] ;  /* 0x00007200ff0477ac */ /* 0x000ea20008000800 */
[----:B------:R-:W3:Y:S01]  /*0060*/  LDCU.64 UR8, c[0x0][0x358] ;  /* 0x00006b00ff0877ac */ /* 0x000ee20008000a00 */
[----:B0-----:R-:W-:-:S04]  /*0070*/  IMAD R2, R3, UR6, R0 ;  /* 0x0000000603027c24 */ /* 0x001fc8000f8e0200 */
[C---:B-1----:R-:W-:Y:S01]  /*0080*/  IMAD.WIDE.U32 R4, R2.reuse, 0x4, R4 ;  /* 0x0000000402047825 */ /* 0x042fe200078e0004 */
[----:B--2---:R-:W-:-:S13]  /*0090*/  ISETP.GE.U32.AND P2, PT, R2, UR4, PT ;  /* 0x0000000402007c0c */ /* 0x004fda000bf46070 */
[----:B---3--:R-:W2:Y:S01]  /*00a0*/  @!P2 LDG.E R8, desc[UR8][R4.64] ;  /* 0x000000080408a981 */ /* 0x008ea2000c1e1900 */
[----:B------:R-:W0:Y:S01]  /*00b0*/  S2UR UR5, SR_CgaCtaId ;  /* 0x00000000000579c3 */ /* 0x000e220000008800 */
[C---:B------:R-:W-:Y:S01]  /*00c0*/  ISETP.NE.AND P0, PT, R0.reuse, RZ, PT ;  /* 0x000000ff0000720c */ /* 0x040fe20003f05270 */
[----:B------:R-:W-:Y:S01]  /*00d0*/  UMOV UR4, 0x400 ;  /* 0x0000040000047882 */ /* 0x000fe20000000000 */
[----:B------:R-:W-:Y:S01]  /*00e0*/  IMAD.U32 R6, RZ, RZ, UR6 ;  /* 0x00000006ff067e24 */ /* 0x000fe2000f8e00ff */
[----:B------:R-:W-:Y:S01]  /*00f0*/  UIADD3 UR4, UPT, UPT, UR4, 0x10, URZ ;  /* 0x0000001004047890 */ /* 0x000fe2000fffe0ff */
[----:B------:R-:W-:Y:S01]  /*0100*/  IMAD.MOV.U32 R10, RZ, RZ, -0x800000 ;  /* 0xff800000ff0a7424 */ /* 0x000fe200078e00ff */
[----:B------:R-:W-:Y:S02]  /*0110*/  ISETP.NE.AND P1, PT, R0, RZ, PT ;  /* 0x000000ff0000720c */ /* 0x000fe40003f25270 */
[----:B------:R-:W-:-:S06]  /*0120*/  ISETP.GE.U32.AND P3, PT, R6, 0x2, PT ;  /* 0x000000020600780c */ /* 0x000fcc0003f66070 */
[----:B------:R-:W1:Y:S01]  /*0130*/  @!P0 S2R R13, SR_CgaCtaId ;  /* 0x00000000000d8919 */ /* 0x000e620000008800 */
[----:B0-----:R-:W-:-:S04]  /*0140*/  ULEA UR4, UR5, UR4, 0x18 ;  /* 0x0000000405047291 */ /* 0x001fc8000f8ec0ff */
[----:B------:R-:W-:Y:S02]  /*0150*/  ULEA UR5, UR6, UR4, 0x2 ;  /* 0x0000000406057291 */ /* 0x000fe4000f8e10ff */
[----:B------:R-:W-:-:S04]  /*0160*/  LEA R3, R0, UR4, 0x2 ;  /* 0x0000000400037c11 */ /* 0x000fc8000f8e10ff */
[----:B------:R-:W-:Y:S01]  /*0170*/  LEA R7, R0, UR5, 0x2 ;  /* 0x0000000500077c11 */ /* 0x000fe2000f8e10ff */
[----:B------:R0:W-:Y:S04]  /*0180*/  STS [R3], RZ ;  /* 0x000000ff03007388 */ /* 0x0001e80000000800 */
[----:B------:R0:W-:Y:S04]  /*0190*/  STS [R7], R10 ;  /* 0x0000000a07007388 */ /* 0x0001e80000000800 */
[----:B--2---:R0:W-:Y:S01]  /*01a0*/  @!P2 STS [R7], R8 ;  /* 0x000000080700a388 */ /* 0x0041e20000000800 */
[----:B------:R-:W-:Y:S06]  /*01b0*/  BAR.SYNC.DEFER_BLOCKING 0x0 ;  /* 0x0000000000007b1d */ /* 0x000fec0000010000 */
[----:B-1----:R-:W-:Y:S05]  /*01c0*/  @!P3 BRA `(.L_x_0) ;  /* 0x000000000030b947 */ /* 0x002fea0003800000 */
[----:B0-----:R-:W-:-:S07]  /*01d0*/  IMAD.MOV.U32 R8, RZ, RZ, R6 ;  /* 0x000000ffff087224 */ /* 0x001fce00078e0006 */
.L_x_1:
[----:B------:R-:W-:-:S04]  /*01e0*/  SHF.R.U32.HI R11, RZ, 0x1, R8 ;  /* 0x00000001ff0b7819 */ /* 0x000fc80000011608 */
[----:B------:R-:W-:-:S13]  /*01f0*/  ISETP.GE.U32.AND P2, PT, R0, R11, PT ;  /* 0x0000000b0000720c */ /* 0x000fda0003f46070 */
[----:B------:R-:W-:Y:S01]  /*0200*/  @!P2 IMAD R10, R11, 0x4, R7 ;  /* 0x000000040b0aa824 */ /* 0x000fe200078e0207 */
[----:B------:R-:W-:Y:S05]  /*0210*/  @!P2 LDS R9, [R7] ;  /* 0x000000000709a984 */ /* 0x000fea0000000800 */
[----:B------:R-:W0:Y:S02]  /*0220*/  @!P2 LDS R10, [R10] ;  /* 0x000000000a0aa984 */ /* 0x000e240000000800 */
[----:B0-----:R-:W-:-:S05]  /*0230*/  @!P2 FMNMX R12, R9, R10, !PT ;  /* 0x0000000a090ca209 */ /* 0x001fca0007800000 */
[----:B------:R1:W-:Y:S01]  /*0240*/  @!P2 STS [R7], R12 ;  /* 0x0000000c0700a388 */ /* 0x0003e20000000800 */
[----:B------:R-:W-:Y:S01]  /*0250*/  BAR.SYNC.DEFER_BLOCKING 0x0 ;  /* 0x0000000000007b1d */ /* 0x000fe20000010000 */
[----:B------:R-:W-:Y:S01]  /*0260*/  ISETP.GT.U32.AND P2, PT, R8, 0x3, PT ;  /* 0x000000030800780c */ /* 0x000fe20003f44070 */
[----:B------:R-:W-:-:S12]  /*0270*/  IMAD.MOV.U32 R8, RZ, RZ, R11 ;  /* 0x000000ffff087224 */ /* 0x000fd800078e000b */
[----:B-1----:R-:W-:Y:S05]  /*0280*/  @P2 BRA `(.L_x_1) ;  /* 0xfffffffc00d42947 */ /* 0x002fea000383ffff */
.L_x_0:
[----:B0-----:R-:W0:Y:S01]  /*0290*/  @!P0 LDS R7, [UR5] ;  /* 0x00000005ff078984 */ /* 0x001e220008000800 */
[----:B------:R-:W1:Y:S01]  /*02a0*/  LDCU UR4, c[0x0][0x390] ;  /* 0x00007200ff0477ac */ /* 0x000e620008000800 */
[----:B------:R-:W-:Y:S01]  /*02b0*/  @!P0 MOV R8, 0x400 ;  /* 0x0000040000088802 */ /* 0x000fe20000000f00 */
[----:B------:R-:W-:Y:S01]  /*02c0*/  BSSY.RECONVERGENT B0, `(.L_x_2) ;  /* 0x000001b000007945 */ /* 0x000fe20003800200 */
[----:B------:R-:W2:Y:S01]  /*02d0*/  @!P1 S2R R10, SR_CgaCtaId ;  /* 0x00000000000a9919 */ /* 0x000ea20000008800 */
[----:B------:R-:W-:Y:S02]  /*02e0*/  @!P1 MOV R9, 0x400 ;  /* 0x0000040000099802 */ /* 0x000fe40000000f00 */
[----:B------:R-:W-:Y:S02]  /*02f0*/  @!P0 LEA R8, R13, R8, 0x18 ;  /* 0x000000080d088211 */ /* 0x000fe400078ec0ff */
[----:B------:R-:W-:Y:S02]  /*0300*/  ISETP.GE.U32.AND P3, PT, R6, 0x2, PT ;  /* 0x000000020600780c */ /* 0x000fe40003f66070 */
[----:B-1----:R-:W-:-:S02]  /*0310*/  ISETP.GE.U32.AND P2, PT, R2, UR4, PT ;  /* 0x0000000402007c0c */ /* 0x002fc4000bf46070 */
[----:B--2---:R-:W-:Y:S01]  /*0320*/  @!P1 LEA R11, R10, R9, 0x18 ;  /* 0x000000090a0b9211 */ /* 0x004fe200078ec0ff */
[----:B0-----:R0:W-:Y:S01]  /*0330*/  @!P0 STS [R8], R7 ;  /* 0x0000000708008388 */ /* 0x0011e20000000800 */
[----:B------:R-:W-:Y:S09]  /*0340*/  BAR.SYNC.DEFER_BLOCKING 0x0 ;  /* 0x0000000000007b1d */ /* 0x000ff20000010000 */
[----:B------:R-:W-:Y:S05]  /*0350*/  @P2 BRA `(.L_x_3) ;  /* 0x0000000000442947 */ /* 0x000fea0003800000 */
[----:B0-----:R-:W2:Y:S01]  /*0360*/  LDG.E R7, desc[UR8][R4.64] ;  /* 0x0000000804077981 */ /* 0x001ea2000c1e1900 */
[----:B------:R-:W0:Y:S01]  /*0370*/  S2UR UR5, SR_CgaCtaId ;  /* 0x00000000000579c3 */ /* 0x000e220000008800 */
[----:B------:R-:W-:Y:S01]  /*0380*/  UMOV UR4, 0x400 ;  /* 0x0000040000047882 */ /* 0x000fe20000000000 */
[----:B------:R-:W-:Y:S02]  /*0390*/  IMAD.MOV.U32 R10, RZ, RZ, 0x3bbb989d ;  /* 0x3bbb989dff0a7424 */ /* 0x000fe400078e00ff */
[----:B------:R-:W-:Y:S01]  /*03a0*/  IMAD.MOV.U32 R9, RZ, RZ, 0x437c0000 ;  /* 0x437c0000ff097424 */ /* 0x000fe200078e00ff */
[----:B0-----:R-:W-:-:S09]  /*03b0*/  ULEA UR4, UR5, UR4, 0x18 ;  /* 0x0000000405047291 */ /* 0x001fd2000f8ec0ff */
[----:B------:R-:W2:Y:S02]  /*03c0*/  LDS R8, [UR4] ;  /* 0x00000004ff087984 */ /* 0x000ea40008000800 */
[----:B--2---:R-:W-:-:S04]  /*03d0*/  FADD R7, R7, -R8 ;  /* 0x8000000807077221 */ /* 0x004fc80000000000 */
[----:B------:R-:W-:-:S04]  /*03e0*/  FFMA.SAT R8, R7, R10, 0.5 ;  /* 0x3f00000007087423 */ /* 0x000fc8000000200a */
[----:B------:R-:W-:-:S04]  /*03f0*/  FFMA.RM R8, R8, R9, 12582913 ;  /* 0x4b40000108087423 */ /* 0x000fc80000004009 */
[C---:B------:R-:W-:Y:S01]  /*0400*/  FADD R10, R8.reuse, -12583039 ;  /* 0xcb40007f080a7421 */ /* 0x040fe20000000000 */
[----:B------:R-:W-:-:S03]  /*0410*/  IMAD.SHL.U32 R8, R8, 0x800000, RZ ;  /* 0x0080000008087824 */ /* 0x000fc600078e00ff */
[----:B------:R-:W-:-:S04]  /*0420*/  FFMA R10, R7, 1.4426950216293334961, -R10 ;  /* 0x3fb8aa3b070a7823 */ /* 0x000fc8000000080a */
[----:B------:R-:W-:-:S04]  /*0430*/  FFMA R10, R7, 1.925963033500011079e-08, R10 ;  /* 0x32a57060070a7823 */ /* 0x000fc8000000000a */
[----:B------:R-:W0:Y:S02]  /*0440*/  MUFU.EX2 R7, R10 ;  /* 0x0000000a00077308 */ /* 0x000e240000000800 */
[----:B0-----:R-:W-:-:S05]  /*0450*/  FMUL R8, R8, R7 ;  /* 0x0000000708087220 */ /* 0x001fca0000400000 */
[----:B------:R1:W-:Y:S02]  /*0460*/  STS [R3], R8 ;  /* 0x0000000803007388 */ /* 0x0003e40000000800 */
.L_x_3:
[----:B------:R-:W-:Y:S05]  /*0470*/  BSYNC.RECONVERGENT B0 ;  /* 0x0000000000007941 */ /* 0x000fea0003800200 */
.L_x_2:
[----:B------:R-:W-:Y:S06]  /*0480*/  BAR.SYNC.DEFER_BLOCKING 0x0 ;  /* 0x0000000000007b1d */ /* 0x000fec0000010000 */
[----:B------:R-:W-:Y:S05]  /*0490*/  @!P3 BRA `(.L_x_4) ;  /* 0x00000000002cb947 */ /* 0x000fea0003800000 */
.L_x_5:
[----:B------:R-:W-:-:S04]  /*04a0*/  SHF.R.U32.HI R9, RZ, 0x1, R6 ;  /* 0x00000001ff097819 */ /* 0x000fc80000011606 */
[----:B------:R-:W-:-:S13]  /*04b0*/  ISETP.GE.U32.AND P0, PT, R0, R9, PT ;  /* 0x000000090000720c */ /* 0x000fda0003f06070 */
[----:B0-----:R-:W-:Y:S01]  /*04c0*/  @!P0 IMAD R7, R9, 0x4, R3 ;  /* 0x0000000409078824 */ /* 0x001fe200078e0203 */
[----:B-1----:R-:W-:Y:S05]  /*04d0*/  @!P0 LDS R8, [R3] ;  /* 0x0000000003088984 */ /* 0x002fea0000000800 */
[----:B------:R-:W0:Y:S02]  /*04e0*/  @!P0 LDS R7, [R7] ;  /* 0x0000000007078984 */ /* 0x000e240000000800 */
[----:B0-----:R-:W-:-:S05]  /*04f0*/  @!P0 FADD R8, R7, R8 ;  /* 0x0000000807088221 */ /* 0x001fca0000000000 */
[----:B------:R2:W-:Y:S01]  /*0500*/  @!P0 STS [R3], R8 ;  /* 0x0000000803008388 */ /* 0x0005e20000000800 */
[----:B------:R-:W-:Y:S01]  /*0510*/  BAR.SYNC.DEFER_BLOCKING 0x0 ;  /* 0x0000000000007b1d */ /* 0x000fe20000010000 */
[----:B------:R-:W-:Y:S01]  /*0520*/  ISETP.GT.U32.AND P0, PT, R6, 0x3, PT ;  /* 0x000000030600780c */ /* 0x000fe20003f04070 */
[----:B------:R-:W-:-:S12]  /*0530*/  IMAD.MOV.U32 R6, RZ, RZ, R9 ;  /* 0x000000ffff067224 */ /* 0x000fd800078e0009 */
[----:B--2---:R-:W-:Y:S05]  /*0540*/  @P0 BRA `(.L_x_5) ;  /* 0xfffffffc00d40947 */ /* 0x004fea000383ffff */
.L_x_4:
[----:B------:R-:W2:Y:S01]  /*0550*/  @!P1 LDS R0, [R11+0x10] ;  /* 0x000010000b009984 */ /* 0x000ea20000000800 */
[----:B------:R-:W3:Y:S02]  /*0560*/  LDCU UR4, c[0x0][0x390] ;  /* 0x00007200ff0477ac */ /* 0x000ee40008000800 */
[----:B---3--:R-:W-:Y:S01]  /*0570*/  ISETP.GE.U32.AND P0, PT, R2, UR4, PT ;  /* 0x0000000402007c0c */ /* 0x008fe2000bf06070 */
[----:B--2---:R2:W-:Y:S01]  /*0580*/  @!P1 STS [R11+0x4], R0 ;  /* 0x000004000b009388 */ /* 0x0045e20000000800 */
[----:B------:R-:W-:Y:S11]  /*0590*/  BAR.SYNC.DEFER_BLOCKING 0x0 ;  /* 0x0000000000007b1d */ /* 0x000ff60000010000 */
[----:B------:R-:W-:Y:S05]  /*05a0*/  @P0 EXIT ;  /* 0x000000000000094d */ /* 0x000fea0003800000 */
[----:B------:R3:W4:Y:S01]  /*05b0*/  LDG.E R5, desc[UR8][R4.64] ;  /* 0x0000000804057981 */ /* 0x000722000c1e1900 */
[----:B------:R-:W5:Y:S01]  /*05c0*/  S2UR UR5, SR_CgaCtaId ;  /* 0x00000000000579c3 */ /* 0x000f620000008800 */
[----:B------:R-:W-:Y:S01]  /*05d0*/  UMOV UR4, 0x400 ;  /* 0x0000040000047882 */ /* 0x000fe20000000000 */
[----:B-1----:R-:W-:Y:S01]  /*05e0*/  IMAD.MOV.U32 R3, RZ, RZ, 0x3bbb989d ;  /* 0x3bbb989dff037424 */ /* 0x002fe200078e00ff */
[----:B------:R-:W-:Y:S01]  /*05f0*/  BSSY.RECONVERGENT B0, `(.L_x_6) ;  /* 0x0000018000007945 */ /* 0x000fe20003800200 */
[----:B------:R-:W-:Y:S01]  /*0600*/  IMAD.MOV.U32 R9, RZ, RZ, 0x437c0000 ;  /* 0x437c0000ff097424 */ /* 0x000fe200078e00ff */
[----:B-----5:R-:W-:-:S09]  /*0610*/  ULEA UR4, UR5, UR4, 0x18 ;  /* 0x0000000405047291 */ /* 0x020fd2000f8ec0ff */
[----:B0-----:R-:W3:Y:S02]  /*0620*/  LDS.64 R6, [UR4] ;  /* 0x00000004ff067984 */ /* 0x001ee40008000a00 */
[----:B---3--:R-:W0:Y:S01]  /*0630*/  MUFU.RCP R4, R7 ;  /* 0x0000000700047308 */ /* 0x008e220000001000 */
[----:B----4-:R-:W-:Y:S01]  /*0640*/  FADD R6, R5, -R6 ;  /* 0x8000000605067221 */ /* 0x010fe20000000000 */
[----:B0-----:R-:W-:-:S03]  /*0650*/  FFMA R5, R4, -R7, 1 ;  /* 0x3f80000004057423 */ /* 0x001fc60000000807 */
[----:B--2---:R-:W-:Y:S01]  /*0660*/  FFMA.SAT R0, R6, R3, 0.5 ;  /* 0x3f00000006007423 */ /* 0x004fe20000002003 */
[----:B------:R-:W-:-:S03]  /*0670*/  FFMA R5, R4, R5, R4 ;  /* 0x0000000504057223 */ /* 0x000fc60000000004 */
[----:B------:R-:W-:-:S04]  /*0680*/  FFMA.RM R0, R0, R9, 12582913 ;  /* 0x4b40000100007423 */ /* 0x000fc80000004009 */
[C---:B------:R-:W-:Y:S01]  /*0690*/  FADD R3, R0.reuse, -12583039 ;  /* 0xcb40007f00037421 */ /* 0x040fe20000000000 */
[----:B------:R-:W-:-:S03]  /*06a0*/  IMAD.SHL.U32 R0, R0, 0x800000, RZ ;  /* 0x0080000000007824 */ /* 0x000fc600078e00ff */
[----:B------:R-:W-:-:S04]  /*06b0*/  FFMA R3, R6, 1.4426950216293334961, -R3 ;  /* 0x3fb8aa3b06037823 */ /* 0x000fc80000000803 */
[----:B------:R-:W-:-:S06]  /*06c0*/  FFMA R3, R6, 1.925963033500011079e-08, R3 ;  /* 0x32a5706006037823 */ /* 0x000fcc0000000003 */
[----:B------:R-:W0:Y:S02]  /*06d0*/  MUFU.EX2 R3, R3 ;  /* 0x0000000300037308 */ /* 0x000e240000000800 */
[----:B0-----:R-:W-:-:S06]  /*06e0*/  FMUL R0, R0, R3 ;  /* 0x0000000300007220 */ /* 0x001fcc0000400000 */
[----:B------:R-:W0:Y:S01]  /*06f0*/  FCHK P0, R0, R7 ;  /* 0x0000000700007302 */ /* 0x000e220000000000 */
[----:B------:R-:W-:-:S04]  /*0700*/  FFMA R4, R0, R5, RZ ;  /* 0x0000000500047223 */ /* 0x000fc800000000ff */
[----:B------:R-:W-:-:S04]  /*0710*/  FFMA R6, R4, -R7, R0 ;  /* 0x8000000704067223 */ /* 0x000fc80000000000 */
[----:B------:R-:W-:Y:S01]  /*0720*/  FFMA R9, R5, R6, R4 ;  /* 0x0000000605097223 */ /* 0x000fe20000000004 */
[----:B0-----:R-:W-:Y:S06]  /*0730*/  @!P0 BRA `(.L_x_7) ;  /* 0x00000000000c8947 */ /* 0x001fec0003800000 */
[----:B------:R-:W-:-:S07]  /*0740*/  MOV R4, 0x760 ;  /* 0x0000076000047802 */ /* 0x000fce0000000f00 */
[----:B------:R-:W-:Y:S05]  /*0750*/  CALL.REL.NOINC `($__internal_0_$__cuda_sm3x_div_rn_noftz_f32_slowpath) ;  /* 0x0000000000187944 */ /* 0x000fea0003c00000 */
[----:B------:R-:W-:-:S07]  /*0760*/  IMAD.MOV.U32 R9, RZ, RZ, R0 ;  /* 0x000000ffff097224 */ /* 0x000fce00078e0000 */
.L_x_7:
[----:B------:R-:W-:Y:S05]  /*0770*/  BSYNC.RECONVERGENT B0 ;  /* 0x0000000000007941 */ /* 0x000fea0003800200 */
.L_x_6:
[----:B------:R-:W0:Y:S02]  /*0780*/  LDC.64 R4, c[0x0][0x388] ;  /* 0x0000e200ff047b82 */ /* 0x000e240000000a00 */
[----:B0-----:R-:W-:-:S05]  /*0790*/  IMAD.WIDE.U32 R2, R2, 0x4, R4 ;  /* 0x0000000402027825 */ /* 0x001fca00078e0004 */
[----:B------:R-:W-:Y:S01]  /*07a0*/  STG.E desc[UR8][R2.64], R9 ;  /* 0x0000000902007986 */ /* 0x000fe2000c101908 */
[----:B------:R-:W-:Y:S05]  /*07b0*/  EXIT ;  /* 0x000000000000794d */ /* 0x000fea0003800000 */
        .weak           $__internal_0_$__cuda_sm3x_div_rn_noftz_f32_slowpath
        .type           $__internal_0_$__cuda_sm3x_div_rn_noftz_f32_slowpath,@function
        .size           $__internal_0_$__cuda_sm3x_div_rn_noftz_f32_slowpath,(.L_x_20 - $__internal_0_$__cuda_sm3x_div_rn_noftz_f32_slowpath)
$__internal_0_$__cuda_sm3x_div_rn_noftz_f32_slowpath:
[----:B------:R-:W-:Y:S01]  /*07c0*/  SHF.R.U32.HI R5, RZ, 0x17, R7 ;  /* 0x00000017ff057819 */ /* 0x000fe20000011607 */
[----:B------:R-:W-:Y:S01]  /*07d0*/  BSSY.RECONVERGENT B1, `(.L_x_8) ;  /* 0x0000064000017945 */ /* 0x000fe20003800200 */
[----:B------:R-:W-:Y:S02]  /*07e0*/  SHF.R.U32.HI R3, RZ, 0x17, R0 ;  /* 0x00000017ff037819 */ /* 0x000fe40000011600 */
[----:B------:R-:W-:Y:S02]  /*07f0*/  LOP3.LUT R6, R5, 0xff, RZ, 0xc0, !PT ;  /* 0x000000ff05067812 */ /* 0x000fe400078ec0ff */
[----:B------:R-:W-:Y:S02]  /*0800*/  LOP3.LUT R5, R3, 0xff, RZ, 0xc0, !PT ;  /* 0x000000ff03057812 */ /* 0x000fe400078ec0ff */
[----:B------:R-:W-:Y:S01]  /*0810*/  MOV R8, R0 ;  /* 0x0000000000087202 */ /* 0x000fe20000000f00 */
[----:B------:R-:W-:Y:S02]  /*0820*/  VIADD R11, R6, 0xffffffff ;  /* 0xffffffff060b7836 */ /* 0x000fe40000000000 */
[----:B------:R-:W-:-:S03]  /*0830*/  VIADD R10, R5, 0xffffffff ;  /* 0xffffffff050a7836 */ /* 0x000fc60000000000 */
[----:B------:R-:W-:-:S04]  /*0840*/  ISETP.GT.U32.AND P0, PT, R11, 0xfd, PT ;  /* 0x000000fd0b00780c */ /* 0x000fc80003f04070 */
[----:B------:R-:W-:-:S13]  /*0850*/  ISETP.GT.U32.OR P0, PT, R10, 0xfd, P0 ;  /* 0x000000fd0a00780c */ /* 0x000fda0000704470 */
[----:B------:R-:W-:Y:S01]  /*0860*/  @!P0 IMAD.MOV.U32 R9, RZ, RZ, RZ ;  /* 0x000000ffff098224 */ /* 0x000fe200078e00ff */
[----:B------:R-:W-:Y:S06]  /*0870*/  @!P0 BRA `(.L_x_9) ;  /* 0x0000000000608947 */ /* 0x000fec0003800000 */
[----:B------:R-:W-:Y:S01]  /*0880*/  FSETP.GTU.FTZ.AND P0, PT, |R0|, +INF , PT ;  /* 0x7f8000000000780b */ /* 0x000fe20003f1c200 */
[----:B------:R-:W-:Y:S01]  /*0890*/  IMAD.MOV.U32 R3, RZ, RZ, R7 ;  /* 0x000000ffff037224 */ /* 0x000fe200078e0007 */
[----:B------:R-:W-:-:S04]  /*08a0*/  FSETP.GTU.FTZ.AND P1, PT, |R7|, +INF , PT ;  /* 0x7f8000000700780b */ /* 0x000fc80003f3c200 */
[----:B------:R-:W-:-:S13]  /*08b0*/  PLOP3.LUT P0, PT, P0, P1, PT, 0xf8, 0x8f ;  /* 0x00000000008f781c */ /* 0x000fda0000703f70 */
[----:B------:R-:W-:Y:S05]  /*08c0*/  @P0 BRA `(.L_x_10) ;  /* 0x00000004004c0947 */ /* 0x000fea0003800000 */
[----:B------:R-:W-:-:S13]  /*08d0*/  LOP3.LUT P0, RZ, R7, 0x7fffffff, R8, 0xc8, !PT ;  /* 0x7fffffff07ff7812 */ /* 0x000fda000780c808 */
[----:B------:R-:W-:Y:S05]  /*08e0*/  @!P0 BRA `(.L_x_11) ;  /* 0x00000004003c8947 */ /* 0x000fea0003800000 */
[C---:B------:R-:W-:Y:S02]  /*08f0*/  FSETP.NEU.FTZ.AND P2, PT, |R0|.reuse, +INF , PT ;  /* 0x7f8000000000780b */ /* 0x040fe40003f5d200 */
[----:B------:R-:W-:Y:S02]  /*0900*/  FSETP.NEU.FTZ.AND P1, PT, |R3|, +INF , PT ;  /* 0x7f8000000300780b */ /* 0x000fe40003f3d200 */
[----:B------:R-:W-:-:S11]  /*0910*/  FSETP.NEU.FTZ.AND P0, PT, |R0|, +INF , PT ;  /* 0x7f8000000000780b */ /* 0x000fd60003f1d200 */
[----:B------:R-:W-:Y:S05]  /*0920*/  @!P1 BRA !P2, `(.L_x_11) ;  /* 0x00000004002c9947 */ /* 0x000fea0005000000 */
[----:B------:R-:W-:-:S04]  /*0930*/  LOP3.LUT P2, RZ, R8, 0x7fffffff, RZ, 0xc0, !PT ;  /* 0x7fffffff08ff7812 */ /* 0x000fc8000784c0ff */
[----:B------:R-:W-:-:S13]  /*0940*/  PLOP3.LUT P1, PT, P1, P2, PT, 0x2f, 0xf2 ;  /* 0x0000000000f2781c */ /* 0x000fda0000f24577 */
[----:B------:R-:W-:Y:S05]  /*0950*/  @P1 BRA `(.L_x_12) ;  /* 0x0000000400181947 */ /* 0x000fea0003800000 */
[----:B------:R-:W-:-:S04]  /*0960*/  LOP3.LUT P1, RZ, R7, 0x7fffffff, RZ, 0xc0, !PT ;  /* 0x7fffffff07ff7812 */ /* 0x000fc8000782c0ff */
[----:B------:R-:W-:-:S13]  /*0970*/  PLOP3.LUT P0, PT, P0, P1, PT, 0x2f, 0xf2 ;  /* 0x0000000000f2781c */ /* 0x000fda0000702577 */
[----:B------:R-:W-:Y:S05]  /*0980*/  @P0 BRA `(.L_x_13) ;  /* 0x0000000400000947 */ /* 0x000fea0003800000 */
[----:B------:R-:W-:Y:S02]  /*0990*/  ISETP.GE.AND P0, PT, R10, RZ, PT ;  /* 0x000000ff0a00720c */ /* 0x000fe40003f06270 */
[----:B------:R-:W-:-:S11]  /*09a0*/  ISETP.GE.AND P1, PT, R11, RZ, PT ;  /* 0x000000ff0b00720c */ /* 0x000fd60003f26270 */
[----:B------:R-:W-:Y:S02]  /*09b0*/  @P0 IMAD.MOV.U32 R9, RZ, RZ, RZ ;  /* 0x000000ffff090224 */ /* 0x000fe400078e00ff */
[----:B------:R-:W-:Y:S01]  /*09c0*/  @!P0 FFMA R8, R0, 1.84467440737095516160e+19, RZ ;  /* 0x5f80000000088823 */ /* 0x000fe200000000ff */
[----:B------:R-:W-:Y:S02]  /*09d0*/  @!P0 IMAD.MOV.U32 R9, RZ, RZ, -0x40 ;  /* 0xffffffc0ff098424 */ /* 0x000fe400078e00ff */
[----:B------:R-:W-:Y:S02]  /*09e0*/  @!P1 FFMA R7, R3, 1.84467440737095516160e+19, RZ ;  /* 0x5f80000003079823 */ /* 0x000fe400000000ff */
[----:B------:R-:W-:-:S07]  /*09f0*/  @!P1 VIADD R9, R9, 0x40 ;  /* 0x0000004009099836 */ /* 0x000fce0000000000 */
.L_x_9:
[----:B------:R-:W-:Y:S01]  /*0a00*/  LEA R0, R6, 0xc0800000, 0x17 ;  /* 0xc080000006007811 */ /* 0x000fe200078eb8ff */
[----:B------:R-:W-:Y:S01]  /*0a10*/  VIADD R5, R5, 0xffffff81 ;  /* 0xffffff8105057836 */ /* 0x000fe20000000000 */
[----:B------:R-:W-:Y:S03]  /*0a20*/  BSSY.RECONVERGENT B2, `(.L_x_14) ;  /* 0x0000035000027945 */ /* 0x000fe60003800200 */
[----:B------:R-:W-:Y:S01]  /*0a30*/  IMAD.IADD R7, R7, 0x1, -R0 ;  /* 0x0000000107077824 */ /* 0x000fe200078e0a00 */
[C---:B------:R-:W-:Y:S01]  /*0a40*/  IADD3 R6, PT, PT, R5.reuse, 0x7f, -R6 ;  /* 0x0000007f05067810 */ /* 0x040fe20007ffe806 */
[----:B------:R-:W-:Y:S02]  /*0a50*/  IMAD R0, R5, -0x800000, R8 ;  /* 0xff80000005007824 */ /* 0x000fe400078e0208 */
[----:B------:R-:W0:Y:S01]  /*0a60*/  MUFU.RCP R3, R7 ;  /* 0x0000000700037308 */ /* 0x000e220000001000 */
[----:B------:R-:W-:Y:S01]  /*0a70*/  FADD.FTZ R11, -R7, -RZ ;  /* 0x800000ff070b7221 */ /* 0x000fe20000010100 */
[----:B------:R-:W-:-:S03]  /*0a80*/  IMAD.IADD R6, R6, 0x1, R9 ;  /* 0x0000000106067824 */ /* 0x000fc600078e0209 */
[----:B0-----:R-:W-:-:S04]  /*0a90*/  FFMA R10, R3, R11, 1 ;  /* 0x3f800000030a7423 */ /* 0x001fc8000000000b */
[----:B------:R-:W-:-:S04]  /*0aa0*/  FFMA R10, R3, R10, R3 ;  /* 0x0000000a030a7223 */ /* 0x000fc80000000003 */
[----:B------:R-:W-:-:S04]  /*0ab0*/  FFMA R3, R0, R10, RZ ;  /* 0x0000000a00037223 */ /* 0x000fc800000000ff */
[----:B------:R-:W-:-:S04]  /*0ac0*/  FFMA R8, R11, R3, R0 ;  /* 0x000000030b087223 */ /* 0x000fc80000000000 */
[----:B------:R-:W-:-:S04]  /*0ad0*/  FFMA R13, R10, R8, R3 ;  /* 0x000000080a0d7223 */ /* 0x000fc80000000003 */
[----:B------:R-:W-:-:S04]  /*0ae0*/  FFMA R8, R11, R13, R0 ;  /* 0x0000000d0b087223 */ /* 0x000fc80000000000 */
[----:B------:R-:W-:-:S05]  /*0af0*/  FFMA R0, R10, R8, R13 ;  /* 0x000000080a007223 */ /* 0x000fca000000000d */
[----:B------:R-:W-:-:S04]  /*0b00*/  SHF.R.U32.HI R3, RZ, 0x17, R0 ;  /* 0x00000017ff037819 */ /* 0x000fc80000011600 */
[----:B------:R-:W-:-:S04]  /*0b10*/  LOP3.LUT R3, R3, 0xff, RZ, 0xc0, !PT ;  /* 0x000000ff03037812 */ /* 0x000fc800078ec0ff */
[----:B------:R-:W-:-:S05]  /*0b20*/  IADD3 R7, PT, PT, R3, R6, RZ ;  /* 0x0000000603077210 */ /* 0x000fca0007ffe0ff */
[----:B------:R-:W-:-:S05]  /*0b30*/  VIADD R3, R7, 0xffffffff ;  /* 0xffffffff07037836 */ /* 0x000fca0000000000 */
[----:B------:R-:W-:-:S13]  /*0b40*/  ISETP.GE.U32.AND P0, PT, R3, 0xfe, PT ;  /* 0x000000fe0300780c */ /* 0x000fda0003f06070 */
[----:B------:R-:W-:Y:S05]  /*0b50*/  @!P0 BRA `(.L_x_15) ;  /* 0x0000000000808947 */ /* 0x000fea0003800000 */
[----:B------:R-:W-:-:S13]  /*0b60*/  ISETP.GT.AND P0, PT, R7, 0xfe, PT ;  /* 0x000000fe0700780c */ /* 0x000fda0003f04270 */
[----:B------:R-:W-:Y:S05]  /*0b70*/  @P0 BRA `(.L_x_16) ;  /* 0x00000000006c0947 */ /* 0x000fea0003800000 */
[----:B------:R-:W-:-:S13]  /*0b80*/  ISETP.GE.AND P0, PT, R7, 0x1, PT ;  /* 0x000000010700780c */ /* 0x000fda0003f06270 */
[----:B------:R-:W-:Y:S05]  /*0b90*/  @P0 BRA `(.L_x_17) ;  /* 0x0000000000740947 */ /* 0x000fea0003800000 */
[----:B------:R-:W-:Y:S02]  /*0ba0*/  ISETP.GE.AND P0, PT, R7, -0x18, PT ;  /* 0xffffffe80700780c */ /* 0x000fe40003f06270 */
[----:B------:R-:W-:-:S11]  /*0bb0*/  LOP3.LUT R0, R0, 0x80000000, RZ, 0xc0, !PT ;  /* 0x8000000000007812 */ /* 0x000fd600078ec0ff */
[----:B------:R-:W-:Y:S05]  /*0bc0*/  @!P0 BRA `(.L_x_17) ;  /* 0x0000000000688947 */ /* 0x000fea0003800000 */
[CCC-:B------:R-:W-:Y:S01]  /*0bd0*/  FFMA.RZ R3, R10.reuse, R8.reuse, R13.reuse ;  /* 0x000000080a037223 */ /* 0x1c0fe2000000c00d */
[CCC-:B------:R-:W-:Y:S01]  /*0be0*/  FFMA.RM R6, R10.reuse, R8.reuse, R13.reuse ;  /* 0x000000080a067223 */ /* 0x1c0fe2000000400d */
[C---:B------:R-:W-:Y:S02]  /*0bf0*/  ISETP.NE.AND P2, PT, R7.reuse, RZ, PT ;  /* 0x000000ff0700720c */ /* 0x040fe40003f45270 */
[----:B------:R-:W-:Y:S02]  /*0c00*/  ISETP.NE.AND P1, PT, R7, RZ, PT ;  /* 0x000000ff0700720c */ /* 0x000fe40003f25270 */
[----:B------:R-:W-:Y:S01]  /*0c10*/  LOP3.LUT R5, R3, 0x7fffff, RZ, 0xc0, !PT ;  /* 0x007fffff03057812 */ /* 0x000fe200078ec0ff */
[----:B------:R-:W-:Y:S01]  /*0c20*/  FFMA.RP R3, R10, R8, R13 ;  /* 0x000000080a037223 */ /* 0x000fe2000000800d */
[----:B------:R-:W-:Y:S02]  /*0c30*/  VIADD R8, R7, 0x20 ;  /* 0x0000002007087836 */ /* 0x000fe40000000000 */
[----:B------:R-:W-:Y:S01]  /*0c40*/  LOP3.LUT R5, R5, 0x800000, RZ, 0xfc, !PT ;  /* 0x0080000005057812 */ /* 0x000fe200078efcff */
[----:B------:R-:W-:Y:S01]  /*0c50*/  IMAD.MOV R7, RZ, RZ, -R7 ;  /* 0x000000ffff077224 */ /* 0x000fe200078e0a07 */
[----:B------:R-:W-:-:S02]  /*0c60*/  FSETP.NEU.FTZ.AND P0, PT, R3, R6, PT ;  /* 0x000000060300720b */ /* 0x000fc40003f1d000 */
[----:B------:R-:W-:Y:S02]  /*0c70*/  SHF.L.U32 R8, R5, R8, RZ ;  /* 0x0000000805087219 */ /* 0x000fe400000006ff */
[----:B------:R-:W-:Y:S02]  /*0c80*/  SEL R6, R7, RZ, P2 ;  /* 0x000000ff07067207 */ /* 0x000fe40001000000 */
[----:B------:R-:W-:Y:S02]  /*0c90*/  ISETP.NE.AND P1, PT, R8, RZ, P1 ;  /* 0x000000ff0800720c */ /* 0x000fe40000f25270 */
[----:B------:R-:W-:Y:S02]  /*0ca0*/  SHF.R.U32.HI R6, RZ, R6, R5 ;  /* 0x00000006ff067219 */ /* 0x000fe40000011605 */
[----:B------:R-:W-:Y:S02]  /*0cb0*/  PLOP3.LUT P0, PT, P0, P1, PT, 0xf8, 0x8f ;  /* 0x00000000008f781c */ /* 0x000fe40000703f70 */
[----:B------:R-:W-:-:S02]  /*0cc0*/  SHF.R.U32.HI R8, RZ, 0x1, R6 ;  /* 0x00000001ff087819 */ /* 0x000fc40000011606 */
[----:B------:R-:W-:-:S04]  /*0cd0*/  SEL R3, RZ, 0x1, !P0 ;  /* 0x00000001ff037807 */ /* 0x000fc80004000000 */
[----:B------:R-:W-:-:S04]  /*0ce0*/  LOP3.LUT R3, R3, 0x1, R8, 0xf8, !PT ;  /* 0x0000000103037812 */ /* 0x000fc800078ef808 */
[----:B------:R-:W-:-:S05]  /*0cf0*/  LOP3.LUT R3, R3, R6, RZ, 0xc0, !PT ;  /* 0x0000000603037212 */ /* 0x000fca00078ec0ff */
[----:B------:R-:W-:-:S05]  /*0d00*/  IMAD.IADD R3, R8, 0x1, R3 ;  /* 0x0000000108037824 */ /* 0x000fca00078e0203 */
[----:B------:R-:W-:Y:S01]  /*0d10*/  LOP3.LUT R0, R3, R0, RZ, 0xfc, !PT ;  /* 0x0000000003007212 */ /* 0x000fe200078efcff */
[----:B------:R-:W-:Y:S06]  /*0d20*/  BRA `(.L_x_17) ;  /* 0x0000000000107947 */ /* 0x000fec0003800000 */
.L_x_16:
[----:B------:R-:W-:-:S04]  /*0d30*/  LOP3.LUT R0, R0, 0x80000000, RZ, 0xc0, !PT ;  /* 0x8000000000007812 */ /* 0x000fc800078ec0ff */
[----:B------:R-:W-:Y:S01]  /*0d40*/  LOP3.LUT R0, R0, 0x7f800000, RZ, 0xfc, !PT ;  /* 0x7f80000000007812 */ /* 0x000fe200078efcff */
[----:B------:R-:W-:Y:S06]  /*0d50*/  BRA `(.L_x_17) ;  /* 0x0000000000047947 */ /* 0x000fec0003800000 */
.L_x_15:
[----:B------:R-:W-:-:S07]  /*0d60*/  IMAD R0, R6, 0x800000, R0 ;  /* 0x0080000006007824 */ /* 0x000fce00078e0200 */
.L_x_17:
[----:B------:R-:W-:Y:S05]  /*0d70*/  BSYNC.RECONVERGENT B2 ;  /* 0x0000000000027941 */ /* 0x000fea0003800200 */
.L_x_14:
[----:B------:R-:W-:Y:S05]  /*0d80*/  BRA `(.L_x_18) ;  /* 0x0000000000207947 */ /* 0x000fea0003800000 */
.L_x_13:
[----:B------:R-:W-:-:S04]  /*0d90*/  LOP3.LUT R0, R7, 0x80000000, R8, 0x48, !PT ;  /* 0x8000000007007812 */ /* 0x000fc800078e4808 */
[----:B------:R-:W-:Y:S01]  /*0da0*/  LOP3.LUT R0, R0, 0x7f800000, RZ, 0xfc, !PT ;  /* 0x7f80000000007812 */ /* 0x000fe200078efcff */
[----:B------:R-:W-:Y:S06]  /*0db0*/  BRA `(.L_x_18) ;  /* 0x0000000000147947 */ /* 0x000fec0003800000 */
.L_x_12:
[----:B------:R-:W-:Y:S01]  /*0dc0*/  LOP3.LUT R0, R7, 0x80000000, R8, 0x48, !PT ;  /* 0x8000000007007812 */ /* 0x000fe200078e4808 */
[----:B------:R-:W-:Y:S06]  /*0dd0*/  BRA `(.L_x_18) ;  /* 0x00000000000c7947 */ /* 0x000fec0003800000 */
.L_x_11:
[----:B------:R-:W0:Y:S01]  /*0de0*/  MUFU.RSQ R0, -QNAN ;  /* 0xffc0000000007908 */ /* 0x000e220000001400 */
[----:B------:R-:W-:Y:S05]  /*0df0*/  BRA `(.L_x_18) ;  /* 0x0000000000047947 */ /* 0x000fea0003800000 */
.L_x_10:
[----:B------:R-:W-:-:S07]  /*0e00*/  FADD.FTZ R0, R0, R3 ;  /* 0x0000000300007221 */ /* 0x000fce0000010000 */
.L_x_18:
[----:B------:R-:W-:Y:S05]  /*0e10*/  BSYNC.RECONVERGENT B1 ;  /* 0x0000000000017941 */ /* 0x000fea0003800200 */
.L_x_8:
[----:B------:R-:W-:-:S04]  /*0e20*/  IMAD.MOV.U32 R5, RZ, RZ, 0x0 ;  /* 0x00000000ff057424 */ /* 0x000fc800078e00ff */
[----:B0-----:R-:W-:Y:S05]  /*0e30*/  RET.REL.NODEC R4 `(_Z14softmax_kernelPKfPfi) ;  /* 0xfffffff004707950 */ /* 0x001fea0003c3ffff */
.L_x_19:
[----:B------:R-:W-:-:S00]  /*0e40*/  BRA `(.L_x_19) ;  /* 0xfffffffc00fc7947 */ /* 0x000fc0000383ffff */
[----:B------:R-:W-:-:S00]  /*0e50*/  NOP ;  /* 0x0000000000007918 */ /* 0x000fc00000000000 */
        /* <DEDUP_REMOVED lines=10> */
.L_x_20:


//--------------------- .nv.shared._Z14softmax_kernelPKfPfi --------------------------
	.section	.nv.shared._Z14softmax_kernelPKfPfi,"aw",@nobits
	.sectionflags	@""
	.align	16
.nv.shared._Z14softmax_kernelPKfPfi:
	.zero		1040


//--------------------- .nv.shared.reserved.0     --------------------------
	.section	.nv.shared.reserved.0,"aw",@nobits
	.weak		__nv_reservedSMEM_offset_0_alias
	.size		__nv_reservedSMEM_offset_0_alias, 0, 64
	.other		__nv_reservedSMEM_offset_0_alias,@"STO_CUDA_RESERVED_SHARED STV_DEFAULT"
__nv_reservedSMEM_offset_0_alias:
	.zero		0
	.zero		64


//--------------------- .nv.constant0._Z14softmax_kernelPKfPfi --------------------------
	.section	.nv.constant0._Z14softmax_kernelPKfPfi,"a",@progbits
	.sectionflags	@""
	.align	4
.nv.constant0._Z14softmax_kernelPKfPfi:
	.zero		916


//--------------------- SYMBOLS --------------------------

	.type		.nv.reservedSmem.offset0,@object
	.size		.nv.reservedSmem.offset0,0x4
	.type		.nv.reservedSmem.cap,@object
	.size		.nv.reservedSmem.cap,0x4
